	.headerflags	@"EF_CUDA_TEXMODE_UNIFIED EF_CUDA_64BIT_ADDRESS EF_CUDA_SM86 EF_CUDA_VIRTUAL_SM(EF_CUDA_SM86)"
	.elftype	@"ET_EXEC"


//--------------------- .nv.info                  --------------------------
	.section	.nv.info,"",@"SHT_CUDA_INFO"
	.align	4


	//----- nvinfo : EIATTR_REGCOUNT
	.align		4
        /*0000*/ 	.byte	0x04, 0x2f
        /*0002*/ 	.short	(.L_1 - .L_0)
	.align		4
.L_0:
        /*0004*/ 	.word	index@(triton_poi_fused_clone_14)
        /*0008*/ 	.word	0x00000010


	//----- nvinfo : EIATTR_MIN_STACK_SIZE
	.align		4
.L_1:
        /*000c*/ 	.byte	0x04, 0x12
        /*000e*/ 	.short	(.L_3 - .L_2)
	.align		4
.L_2:
        /*0010*/ 	.word	index@(triton_poi_fused_clone_14)
        /*0014*/ 	.word	0x00000000


	//----- nvinfo : EIATTR_FRAME_SIZE
	.align		4
.L_3:
        /*0018*/ 	.byte	0x04, 0x11
        /*001a*/ 	.short	(.L_5 - .L_4)
	.align		4
.L_4:
        /*001c*/ 	.word	index@(triton_poi_fused_clone_14)
        /*0020*/ 	.word	0x00000000


	//----- nvinfo : EIATTR_MIN_STACK_SIZE
	.align		4
.L_5:
        /*0024*/ 	.byte	0x04, 0x12
        /*0026*/ 	.short	(.L_7 - .L_6)
	.align		4
.L_6:
        /*0028*/ 	.word	index@(triton_poi_fused_clone_14)
        /*002c*/ 	.word	0x00000000
.L_7:


//--------------------- .nv.info.triton_poi_fused_clone_14 --------------------------
	.section	.nv.info.triton_poi_fused_clone_14,"",@"SHT_CUDA_INFO"
	.sectionflags	@""
	.align	4


	//----- nvinfo : EIATTR_CUDA_API_VERSION
	.align		4
        /*0000*/ 	.byte	0x04, 0x37
        /*0002*/ 	.short	(.L_9 - .L_8)
.L_8:
        /*0004*/ 	.word	0x0000007c


	//----- nvinfo : EIATTR_SW2861232_WAR
	.align		4
.L_9:
        /*0008*/ 	.byte	0x01, 0x35
	.zero		2


	//----- nvinfo : EIATTR_PARAM_CBANK
	.align		4
        /*000c*/ 	.byte	0x04, 0x0a
        /*000e*/ 	.short	(.L_11 - .L_10)
	.align		4
.L_10:
        /*0010*/ 	.word	index@(.nv.constant0.triton_poi_fused_clone_14)
        /*0014*/ 	.short	0x0160
        /*0016*/ 	.short	0x0020


	//----- nvinfo : EIATTR_CBANK_PARAM_SIZE
	.align		4
.L_11:
        /*0018*/ 	.byte	0x03, 0x19
        /*001a*/ 	.short	0x0020


	//----- nvinfo : EIATTR_KPARAM_INFO
	.align		4
        /*001c*/ 	.byte	0x04, 0x17
        /*001e*/ 	.short	(.L_13 - .L_12)
.L_12:
        /*0020*/ 	.word	0x00000000
        /*0024*/ 	.short	0x0003
        /*0026*/ 	.short	0x0018
        /*0028*/ 	.byte	0x00, 0xf4, 0x21, 0x00


	//----- nvinfo : EIATTR_KPARAM_INFO
	.align		4
.L_13:
        /*002c*/ 	.byte	0x04, 0x17
        /*002e*/ 	.short	(.L_15 - .L_14)
.L_14:
        /*0030*/ 	.word	0x00000000
        /*0034*/ 	.short	0x0002
        /*0036*/ 	.short	0x0010
        /*0038*/ 	.byte	0x00, 0xf0, 0x11, 0x00


	//----- nvinfo : EIATTR_KPARAM_INFO
	.align		4
.L_15:
        /*003c*/ 	.byte	0x04, 0x17
        /*003e*/ 	.short	(.L_17 - .L_16)
.L_16:
        /*0040*/ 	.word	0x00000000
        /*0044*/ 	.short	0x0001
        /*0046*/ 	.short	0x0008
        /*0048*/ 	.byte	0x00, 0xf4, 0x21, 0x00


	//----- nvinfo : EIATTR_KPARAM_INFO
	.align		4
.L_17:
        /*004c*/ 	.byte	0x04, 0x17
        /*004e*/ 	.short	(.L_19 - .L_18)
.L_18:
        /*0050*/ 	.word	0x00000000
        /*0054*/ 	.short	0x0000
        /*0056*/ 	.short	0x0000
        /*0058*/ 	.byte	0x00, 0xf4, 0x21, 0x00


	//----- nvinfo : EIATTR_MAXREG_COUNT
	.align		4
.L_19:
        /*005c*/ 	.byte	0x03, 0x1b
        /*005e*/ 	.short	0x00ff


	//----- nvinfo : EIATTR_EXIT_INSTR_OFFSETS
	.align		4
        /*0060*/ 	.byte	0x04, 0x1c
        /*0062*/ 	.short	(.L_21 - .L_20)


	//   ....[0]....
.L_20:
        /*0064*/ 	.word	0x00000220


	//----- nvinfo : EIATTR_REQNTID
	.align		4
.L_21:
        /*0068*/ 	.byte	0x04, 0x10
        /*006a*/ 	.short	(.L_23 - .L_22)
.L_22:
        /*006c*/ 	.word	0x00000100
        /*0070*/ 	.word	0x00000001
        /*0074*/ 	.word	0x00000001
.L_23:


//--------------------- .nv.callgraph             --------------------------
	.section	.nv.callgraph,"",@"SHT_CUDA_CALLGRAPH"
	.align	4
	.sectionentsize	8
	.align		4
        /*0000*/ 	.word	0x00000000
	.align		4
        /*0004*/ 	.word	0xffffffff
	.align		4
        /*0008*/ 	.word	0x00000000
	.align		4
        /*000c*/ 	.word	0xfffffffe
	.align		4
        /*0010*/ 	.word	0x00000000
	.align		4
        /*0014*/ 	.word	0xfffffffd
	.align		4
        /*0018*/ 	.word	0x00000000
	.align		4
        /*001c*/ 	.word	0xfffffffc


//--------------------- .nv.rel.action            --------------------------
	.section	.nv.rel.action,"",@"SHT_CUDA_RELOCINFO"
	.align	8
	.sectionentsize	8
        /*0000*/ 	.byte	0x73, 0x00, 0x00, 0x00, 0x00, 0x00, 0x00, 0x00, 0x00, 0x00, 0x00, 0x11, 0x25, 0x00, 0x05, 0x36


//--------------------- .nv.constant0.triton_poi_fused_clone_14 --------------------------
	.section	.nv.constant0.triton_poi_fused_clone_14,"a",@progbits
	.sectionflags	@""
	.align	4
.nv.constant0.triton_poi_fused_clone_14:
	.zero		384


//--------------------- .text.triton_poi_fused_clone_14 --------------------------
	.section	.text.triton_poi_fused_clone_14,"ax",@progbits
	.sectioninfo	@"SHI_REGISTERS=16"
	.align	128
        .global         triton_poi_fused_clone_14
        .type           triton_poi_fused_clone_14,@function
        .size           triton_poi_fused_clone_14,(.L_x_1 - triton_poi_fused_clone_14)
        .other          triton_poi_fused_clone_14,@"STO_CUDA_ENTRY STV_DEFAULT"
triton_poi_fused_clone_14:
.text.triton_poi_fused_clone_14:
[----:B------:R-:W-:Y:S02]  /*0000*/  MOV R1, c[0x0][0x28] ;  /* 0x00000a0000017a02 */ /* 0x000fe40000000f00 */
[----:B------:R-:W0:Y:S01]  /*0010*/  S2R R0, SR_TID.X ;  /* 0x0000000000007919 */ /* 0x000e220000002100 */
[----:B------:R-:W-:-:S03]  /*0020*/  ULDC.64 UR4, c[0x0][0x118] ;  /* 0x0000460000047ab9 */ /* 0x000fc60000000a00 */
[----:B------:R-:W1:Y:S01]  /*0030*/  S2R R3, SR_CTAID.X ;  /* 0x0000000000037919 */ /* 0x000e620000002500 */
[----:B0-----:R-:W-:-:S04]  /*0040*/  SHF.L.U32 R0, R0, 0x1, RZ ;  /* 0x0000000100007819 */ /* 0x001fc800000006ff */
[----:B------:R-:W-:-:S04]  /*0050*/  LOP3.LUT R0, R0, 0x1fe, RZ, 0xc0, !PT ;  /* 0x000001fe00007812 */ /* 0x000fc800078ec0ff */
[----:B-1----:R-:W-:-:S05]  /*0060*/  LEA R3, R3, R0, 0x9 ;  /* 0x0000000003037211 */ /* 0x002fca00078e48ff */
[----:B------:R-:W-:-:S04]  /*0070*/  IMAD.HI R2, R3, 0x38e38e39, RZ ;  /* 0x38e38e3903027827 */ /* 0x000fc800078e02ff */
[----:B------:R-:W-:Y:S01]  /*0080*/  IMAD.HI R0, R3, 0x2aaaaaab, RZ ;  /* 0x2aaaaaab03007827 */ /* 0x000fe200078e02ff */
[----:B------:R-:W-:-:S04]  /*0090*/  SHF.R.U32.HI R7, RZ, 0x1f, R2 ;  /* 0x0000001fff077819 */ /* 0x000fc80000011602 */
[----:B------:R-:W-:Y:S02]  /*00a0*/  LEA.HI.SX32 R7, R2, R7, 0x18 ;  /* 0x0000000702077211 */ /* 0x000fe400078fc2ff */
[----:B------:R-:W-:Y:S02]  /*00b0*/  MOV R2, RZ ;  /* 0x000000ff00027202 */ /* 0x000fe40000000f00 */
[----:B------:R-:W-:-:S03]  /*00c0*/  SHF.R.U32.HI R5, RZ, 0x1f, R0 ;  /* 0x0000001fff057819 */ /* 0x000fc60000011600 */
[----:B------:R-:W-:Y:S01]  /*00d0*/  IMAD.HI R4, R3, -0x29d47f29, R2 ;  /* 0xd62b80d703047827 */ /* 0x000fe200078e0202 */
[----:B------:R-:W-:-:S03]  /*00e0*/  LEA.HI.SX32 R5, R0, R5, 0x1c ;  /* 0x0000000500057211 */ /* 0x000fc600078fe2ff */
[----:B------:R-:W-:Y:S01]  /*00f0*/  IMAD.HI R0, R7, 0x78787879, RZ ;  /* 0x7878787907007827 */ /* 0x000fe200078e02ff */
[----:B------:R-:W-:-:S03]  /*0100*/  SHF.R.U32.HI R9, RZ, 0x1f, R4 ;  /* 0x0000001fff097819 */ /* 0x000fc60000011604 */
[C---:B------:R-:W-:Y:S01]  /*0110*/  IMAD.HI R2, R5.reuse, 0x2aaaaaab, RZ ;  /* 0x2aaaaaab05027827 */ /* 0x040fe200078e02ff */
[----:B------:R-:W-:Y:S02]  /*0120*/  SHF.R.U32.HI R11, RZ, 0x1f, R0 ;  /* 0x0000001fff0b7819 */ /* 0x000fe40000011600 */
[----:B------:R-:W-:Y:S02]  /*0130*/  LEA.HI.SX32 R13, R4, R9, 0xa ;  /* 0x00000009040d7211 */ /* 0x000fe400078f52ff */
[----:B------:R-:W-:Y:S02]  /*0140*/  SHF.R.U32.HI R9, RZ, 0x1, R2 ;  /* 0x00000001ff097819 */ /* 0x000fe40000011602 */
[----:B------:R-:W-:Y:S01]  /*0150*/  LEA.HI.SX32 R4, R0, R11, 0x15 ;  /* 0x0000000b00047211 */ /* 0x000fe200078faaff */
[----:B------:R-:W-:Y:S01]  /*0160*/  IMAD R0, R5, -0x60, R3 ;  /* 0xffffffa005007824 */ /* 0x000fe200078e0203 */
[----:B------:R-:W-:-:S03]  /*0170*/  LEA.HI R2, R2, R9, RZ, 0x1 ;  /* 0x0000000902027211 */ /* 0x000fc600078f08ff */
[----:B------:R-:W-:Y:S02]  /*0180*/  IMAD R13, R13, 0x4c8000, R0 ;  /* 0x004c80000d0d7824 */ /* 0x000fe400078e0200 */
[----:B------:R-:W-:Y:S01]  /*0190*/  IMAD R4, R4, -0x1100, R7 ;  /* 0xffffef0004047824 */ /* 0x000fe200078e0207 */
[----:B------:R-:W-:Y:S01]  /*01a0*/  MOV R7, 0x2 ;  /* 0x0000000200077802 */ /* 0x000fe20000000f00 */
[----:B------:R-:W-:Y:S02]  /*01b0*/  IMAD R2, R2, -0xc, R5 ;  /* 0xfffffff402027824 */ /* 0x000fe400078e0205 */
[----:B------:R-:W-:-:S04]  /*01c0*/  IMAD R13, R4, 0x60, R13 ;  /* 0x00000060040d7824 */ /* 0x000fc800078e020d */
[----:B------:R-:W-:-:S04]  /*01d0*/  IMAD R2, R2, 0x66000, R13 ;  /* 0x0006600002027824 */ /* 0x000fc800078e020d */
[----:B------:R-:W-:-:S06]  /*01e0*/  IMAD.WIDE R4, R2, R7, c[0x0][0x160] ;  /* 0x0000580002047625 */ /* 0x000fcc00078e0207 */
[----:B------:R-:W2:Y:S01]  /*01f0*/  LDG.E R5, [R4.64] ;  /* 0x0000000404057981 */ /* 0x000ea2000c1e1900 */
[----:B------:R-:W-:-:S05]  /*0200*/  IMAD.WIDE R2, R3, R7, c[0x0][0x168] ;  /* 0x00005a0003027625 */ /* 0x000fca00078e0207 */
[----:B--2---:R-:W-:Y:S01]  /*0210*/  STG.E [R2.64], R5 ;  /* 0x0000000502007986 */ /* 0x004fe2000c101904 */
[----:B------:R-:W-:Y:S05]  /*0220*/  EXIT ;  /* 0x000000000000794d */ /* 0x000fea0003800000 */
.L_x_0:
[----:B------:R-:W-:-:S00]  /*0230*/  BRA `(.L_x_0) ;  /* 0xfffffff000007947 */ /* 0x000fc0000383ffff */
[----:B------:R-:W-:-:S00]  /*0240*/  NOP ;  /* 0x0000000000007918 */ /* 0x000fc00000000000 */
        /* <DEDUP_REMOVED lines=11> */
.L_x_1:
